//
// Generated by NVIDIA NVVM Compiler
//
// Compiler Build ID: CL-36424714
// Cuda compilation tools, release 13.0, V13.0.88
// Based on NVVM 20.0.0
//

.version 9.0
.target sm_100
.address_size 64

	// .globl	_Z13custom_kernelPfS_i

.visible .entry _Z13custom_kernelPfS_i(
	.param .u64 .ptr .align 1 _Z13custom_kernelPfS_i_param_0,
	.param .u64 .ptr .align 1 _Z13custom_kernelPfS_i_param_1,
	.param .u32 _Z13custom_kernelPfS_i_param_2
)
{
	.reg .pred 	%p<2>;
	.reg .b32 	%r<6>;
	.reg .b32 	%f<3>;
	.reg .b64 	%rd<8>;

	ld.param.u64 	%rd1, [_Z13custom_kernelPfS_i_param_0];
	ld.param.u64 	%rd2, [_Z13custom_kernelPfS_i_param_1];
	ld.param.u32 	%r2, [_Z13custom_kernelPfS_i_param_2];
	mov.u32 	%r3, %ctaid.x;
	mov.u32 	%r4, %ntid.x;
	mov.u32 	%r5, %tid.x;
	mad.lo.s32 	%r1, %r3, %r4, %r5;
	setp.ge.s32 	%p1, %r1, %r2;
	@%p1 bra 	$L__BB0_2;
	cvta.to.global.u64 	%rd3, %rd1;
	cvta.to.global.u64 	%rd4, %rd2;
	mul.wide.s32 	%rd5, %r1, 4;
	add.s64 	%rd6, %rd3, %rd5;
	ld.global.f32 	%f1, [%rd6];
	add.f32 	%f2, %f1, %f1;
	add.s64 	%rd7, %rd4, %rd5;
	st.global.f32 	[%rd7], %f2;
$L__BB0_2:
	ret;

}


// ===== COMPILED SASS (sm_100) =====

	.target	sm_100

	.elftype	@"ET_EXEC"


//--------------------- .note.nv.tkinfo           --------------------------
	.section	.note.nv.tkinfo,"",@"SHT_NOTE"
	.sectionflags	@"SHF_NOTE_NV_TKINFO"
	.tkinfo
        /*0018*/ 	.word	0x00000002
        /*0030*/ 	.string	""
        /*0030*/ 	.string	"ptxas"
        /*0030*/ 	.string	"Cuda compilation tools, release 13.0, V13.0.88"
        /*0030*/ 	.string	"Build cuda_13.0.r13.0/compiler.36424714_0"
        /*0030*/ 	.string	"-arch sm_100 -m 64 "



//--------------------- .note.nv.cuinfo           --------------------------
	.section	.note.nv.cuinfo,"",@"SHT_NOTE"
	.sectionflags	@"SHF_NOTE_NV_CUINFO"
        /*0018*/ 	.short	0x0002
        /*001a*/ 	.short	0x0064
        /*001c*/ 	.short	0x0082
	.zero		2


//--------------------- .nv.info                  --------------------------
	.section	.nv.info,"",@"SHT_CUDA_INFO"
	.align	4


	//----- nvinfo : EIATTR_REGCOUNT
	.align		4
        /*0000*/ 	.byte	0x04, 0x2f
        /*0002*/ 	.short	(.L_1 - .L_0)
	.align		4
.L_0:
        /*0004*/ 	.word	index@(_Z13custom_kernelPfS_i)
        /*0008*/ 	.word	0x0000000a


	//----- nvinfo : EIATTR_FRAME_SIZE
	.align		4
.L_1:
        /*000c*/ 	.byte	0x04, 0x11
        /*000e*/ 	.short	(.L_3 - .L_2)
	.align		4
.L_2:
        /*0010*/ 	.word	index@(_Z13custom_kernelPfS_i)
        /*0014*/ 	.word	0x00000000


	//----- nvinfo : EIATTR_MIN_STACK_SIZE
	.align		4
.L_3:
        /*0018*/ 	.byte	0x04, 0x12
        /*001a*/ 	.short	(.L_5 - .L_4)
	.align		4
.L_4:
        /*001c*/ 	.word	index@(_Z13custom_kernelPfS_i)
        /*0020*/ 	.word	0x00000000
.L_5:


//--------------------- .nv.compat                --------------------------
	.section	.nv.compat,"",@"SHT_CUDA_COMPAT_INFO"
	.align	4
        /*0000*/ 	.byte	0x02, 0x09, 0x00, 0x00, 0x02, 0x02, 0x01, 0x00, 0x02, 0x05, 0x05, 0x00, 0x03, 0x07, 0x01, 0x01
        /*0010*/ 	.byte	0x02, 0x03, 0x00, 0x00, 0x02, 0x06, 0x01, 0x00, 0x04, 0x0b, 0x08, 0x00, 0x09, 0x00, 0x00, 0x00
        /*0020*/ 	.byte	0x00, 0x00, 0x00, 0x00


//--------------------- .nv.info._Z13custom_kernelPfS_i --------------------------
	.section	.nv.info._Z13custom_kernelPfS_i,"",@"SHT_CUDA_INFO"
	.sectionflags	@""
	.align	4


	//----- nvinfo : EIATTR_CUDA_API_VERSION
	.align		4
        /*0000*/ 	.byte	0x04, 0x37
        /*0002*/ 	.short	(.L_7 - .L_6)
.L_6:
        /*0004*/ 	.word	0x00000082


	//----- nvinfo : EIATTR_KPARAM_INFO
	.align		4
.L_7:
        /*0008*/ 	.byte	0x04, 0x17
        /*000a*/ 	.short	(.L_9 - .L_8)
.L_8:
        /*000c*/ 	.word	0x00000000
        /*0010*/ 	.short	0x0002
        /*0012*/ 	.short	0x0010
        /*0014*/ 	.byte	0x00, 0xf0, 0x11, 0x00


	//----- nvinfo : EIATTR_KPARAM_INFO
	.align		4
.L_9:
        /*0018*/ 	.byte	0x04, 0x17
        /*001a*/ 	.short	(.L_11 - .L_10)
.L_10:
        /*001c*/ 	.word	0x00000000
        /*0020*/ 	.short	0x0001
        /*0022*/ 	.short	0x0008
        /*0024*/ 	.byte	0x00, 0xf5, 0x21, 0x00


	//----- nvinfo : EIATTR_KPARAM_INFO
	.align		4
.L_11:
        /*0028*/ 	.byte	0x04, 0x17
        /*002a*/ 	.short	(.L_13 - .L_12)
.L_12:
        /*002c*/ 	.word	0x00000000
        /*0030*/ 	.short	0x0000
        /*0032*/ 	.short	0x0000
        /*0034*/ 	.byte	0x00, 0xf5, 0x21, 0x00


	//----- nvinfo : EIATTR_SPARSE_MMA_MASK
	.align		4
.L_13:
        /*0038*/ 	.byte	0x03, 0x50
        /*003a*/ 	.short	0x0000


	//----- nvinfo : EIATTR_MAXREG_COUNT
	.align		4
        /*003c*/ 	.byte	0x03, 0x1b
        /*003e*/ 	.short	0x00ff


	//----- nvinfo : EIATTR_MERCURY_ISA_VERSION
	.align		4
        /*0040*/ 	.byte	0x03, 0x5f
        /*0042*/ 	.short	0x0101


	//----- nvinfo : EIATTR_VRC_CTA_INIT_COUNT
	.align		4
        /*0044*/ 	.byte	0x02, 0x4a
	.zero		1
	.zero		1


	//----- nvinfo : EIATTR_EXIT_INSTR_OFFSETS
	.align		4
        /*0048*/ 	.byte	0x04, 0x1c
        /*004a*/ 	.short	(.L_15 - .L_14)


	//   ....[0]....
.L_14:
        /*004c*/ 	.word	0x00000070


	//   ....[1]....
        /*0050*/ 	.word	0x00000100


	//----- nvinfo : EIATTR_CBANK_PARAM_SIZE
	.align		4
.L_15:
        /*0054*/ 	.byte	0x03, 0x19
        /*0056*/ 	.short	0x0014


	//----- nvinfo : EIATTR_PARAM_CBANK
	.align		4
        /*0058*/ 	.byte	0x04, 0x0a
        /*005a*/ 	.short	(.L_17 - .L_16)
	.align		4
.L_16:
        /*005c*/ 	.word	index@(.nv.constant0._Z13custom_kernelPfS_i)
        /*0060*/ 	.short	0x0380
        /*0062*/ 	.short	0x0014


	//----- nvinfo : EIATTR_SW_WAR
	.align		4
.L_17:
        /*0064*/ 	.byte	0x04, 0x36
        /*0066*/ 	.short	(.L_19 - .L_18)
.L_18:
        /*0068*/ 	.word	0x00000008
.L_19:


//--------------------- .nv.callgraph             --------------------------
	.section	.nv.callgraph,"",@"SHT_CUDA_CALLGRAPH"
	.align	4
	.sectionentsize	8
	.align		4
        /*0000*/ 	.word	0x00000000
	.align		4
        /*0004*/ 	.word	0xffffffff
	.align		4
        /*0008*/ 	.word	0x00000000
	.align		4
        /*000c*/ 	.word	0xfffffffe
	.align		4
        /*0010*/ 	.word	0x00000000
	.align		4
        /*0014*/ 	.word	0xfffffffd
	.align		4
        /*0018*/ 	.word	0x00000000
	.align		4
        /*001c*/ 	.word	0xfffffffc


//--------------------- .text._Z13custom_kernelPfS_i --------------------------
	.section	.text._Z13custom_kernelPfS_i,"ax",@progbits
	.align	128
        .global         _Z13custom_kernelPfS_i
        .type           _Z13custom_kernelPfS_i,@function
        .size           _Z13custom_kernelPfS_i,(.L_x_1 - _Z13custom_kernelPfS_i)
        .other          _Z13custom_kernelPfS_i,@"STO_CUDA_ENTRY STV_DEFAULT"
_Z13custom_kernelPfS_i:
.text._Z13custom_kernelPfS_i:
[----:B------:R-:W-:Y:S01]  /*0000*/  LDC R1, c[0x0][0x37c] ;  /* 0x0000df00ff017b82 */ /* 0x000fe20000000800 */
[----:B------:R-:W0:Y:S07]  /*0010*/  S2R R0, SR_TID.X ;  /* 0x0000000000007919 */ /* 0x000e2e0000002100 */
[----:B------:R-:W0:Y:S01]  /*0020*/  S2UR UR4, SR_CTAID.X ;  /* 0x00000000000479c3 */ /* 0x000e220000002500 */
[----:B------:R-:W1:Y:S07]  /*0030*/  LDCU UR5, c[0x0][0x390] ;  /* 0x00007200ff0577ac */ /* 0x000e6e0008000800 */
[----:B------:R-:W0:Y:S02]  /*0040*/  LDC R7, c[0x0][0x360] ;  /* 0x0000d800ff077b82 */ /* 0x000e240000000800 */
[----:B0-----:R-:W-:-:S05]  /*0050*/  IMAD R7, R7, UR4, R0 ;  /* 0x0000000407077c24 */ /* 0x001fca000f8e0200 */
[----:B-1----:R-:W-:-:S13]  /*0060*/  ISETP.GE.AND P0, PT, R7, UR5, PT ;  /* 0x0000000507007c0c */ /* 0x002fda000bf06270 */
[----:B------:R-:W-:Y:S05]  /*0070*/  @P0 EXIT ;  /* 0x000000000000094d */ /* 0x000fea0003800000 */
[----:B------:R-:W0:Y:S01]  /*0080*/  LDC.64 R2, c[0x0][0x380] ;  /* 0x0000e000ff027b82 */ /* 0x000e220000000a00 */
[----:B------:R-:W1:Y:S07]  /*0090*/  LDCU.64 UR4, c[0x0][0x358] ;  /* 0x00006b00ff0477ac */ /* 0x000e6e0008000a00 */
[----:B------:R-:W2:Y:S01]  /*00a0*/  LDC.64 R4, c[0x0][0x388] ;  /* 0x0000e200ff047b82 */ /* 0x000ea20000000a00 */
[----:B0-----:R-:W-:-:S06]  /*00b0*/  IMAD.WIDE R2, R7, 0x4, R2 ;  /* 0x0000000407027825 */ /* 0x001fcc00078e0202 */
[----:B-1----:R-:W3:Y:S01]  /*00c0*/  LDG.E R2, desc[UR4][R2.64] ;  /* 0x0000000402027981 */ /* 0x002ee2000c1e1900 */
[----:B--2---:R-:W-:-:S04]  /*00d0*/  IMAD.WIDE R4, R7, 0x4, R4 ;  /* 0x0000000407047825 */ /* 0x004fc800078e0204 */
[----:B---3--:R-:W-:-:S05]  /*00e0*/  FADD R7, R2, R2 ;  /* 0x0000000202077221 */ /* 0x008fca0000000000 */
[----:B------:R-:W-:Y:S01]  /*00f0*/  STG.E desc[UR4][R4.64], R7 ;  /* 0x0000000704007986 */ /* 0x000fe2000c101904 */
[----:B------:R-:W-:Y:S05]  /*0100*/  EXIT ;  /* 0x000000000000794d */ /* 0x000fea0003800000 */
.L_x_0:
[----:B------:R-:W-:-:S00]  /*0110*/  BRA `(.L_x_0) ;  /* 0xfffffffc00fc7947 */ /* 0x000fc0000383ffff */
[----:B------:R-:W-:-:S00]  /*0120*/  NOP ;  /* 0x0000000000007918 */ /* 0x000fc00000000000 */
        /* <DEDUP_REMOVED lines=13> */
.L_x_1:


//--------------------- .nv.shared.reserved.0     --------------------------
	.section	.nv.shared.reserved.0,"aw",@nobits
	.weak		__nv_reservedSMEM_offset_0_alias
	.size		__nv_reservedSMEM_offset_0_alias, 0, 64
	.other		__nv_reservedSMEM_offset_0_alias,@"STO_CUDA_RESERVED_SHARED STV_DEFAULT"
__nv_reservedSMEM_offset_0_alias:
	.zero		0
	.zero		64


//--------------------- .nv.constant0._Z13custom_kernelPfS_i --------------------------
	.section	.nv.constant0._Z13custom_kernelPfS_i,"a",@progbits
	.sectionflags	@""
	.align	4
.nv.constant0._Z13custom_kernelPfS_i:
	.zero		916


//--------------------- SYMBOLS --------------------------

	.type		.nv.reservedSmem.offset0,@object
	.size		.nv.reservedSmem.offset0,0x4
